//
// Generated by NVIDIA NVVM Compiler
//
// Compiler Build ID: CL-36424714
// Cuda compilation tools, release 13.0, V13.0.88
// Based on NVVM 20.0.0
//

.version 9.0
.target sm_100
.address_size 64

	// .globl	multiplyMatrix

.visible .entry multiplyMatrix(
	.param .u64 .ptr .align 1 multiplyMatrix_param_0,
	.param .u64 .ptr .align 1 multiplyMatrix_param_1,
	.param .u64 .ptr .align 1 multiplyMatrix_param_2,
	.param .u64 .ptr .align 1 multiplyMatrix_param_3
)
{
	.reg .pred 	%p<12>;
	.reg .b32 	%r<95>;
	.reg .b64 	%rd<68>;

	ld.param.u64 	%rd15, [multiplyMatrix_param_0];
	ld.param.u64 	%rd16, [multiplyMatrix_param_1];
	ld.param.u64 	%rd14, [multiplyMatrix_param_2];
	ld.param.u64 	%rd17, [multiplyMatrix_param_3];
	cvta.to.global.u64 	%rd1, %rd16;
	cvta.to.global.u64 	%rd2, %rd15;
	cvta.to.global.u64 	%rd18, %rd17;
	ld.global.u32 	%r1, [%rd18];
	mov.u32 	%r26, %ctaid.x;
	mov.u32 	%r27, %ntid.x;
	mov.u32 	%r28, %tid.x;
	mad.lo.s32 	%r2, %r26, %r27, %r28;
	mov.u32 	%r29, %ctaid.y;
	mov.u32 	%r30, %ntid.y;
	mov.u32 	%r31, %tid.y;
	mad.lo.s32 	%r3, %r29, %r30, %r31;
	max.s32 	%r32, %r3, %r2;
	setp.ge.s32 	%p1, %r32, %r1;
	setp.lt.s32 	%p2, %r1, 1;
	or.pred  	%p3, %p1, %p2;
	@%p3 bra 	$L__BB0_12;
	cvta.to.global.u64 	%rd19, %rd14;
	mul.lo.s32 	%r4, %r1, %r3;
	add.s32 	%r34, %r4, %r2;
	mul.wide.s32 	%rd20, %r34, 4;
	add.s64 	%rd3, %rd19, %rd20;
	ld.global.u32 	%r89, [%rd3];
	and.b32  	%r6, %r1, 7;
	setp.lt.u32 	%p4, %r1, 8;
	mov.b32 	%r92, 0;
	@%p4 bra 	$L__BB0_4;
	and.b32  	%r35, %r1, 2147483640;
	neg.s32 	%r87, %r35;
	mul.wide.u32 	%rd21, %r1, 4;
	add.s64 	%rd4, %rd1, %rd21;
	mul.wide.u32 	%rd22, %r1, 8;
	add.s64 	%rd5, %rd1, %rd22;
	mul.wide.u32 	%rd23, %r1, 12;
	add.s64 	%rd6, %rd1, %rd23;
	mul.wide.u32 	%rd24, %r1, 16;
	add.s64 	%rd7, %rd1, %rd24;
	mul.wide.u32 	%rd25, %r1, 20;
	add.s64 	%rd8, %rd1, %rd25;
	mul.wide.u32 	%rd26, %r1, 24;
	add.s64 	%rd9, %rd1, %rd26;
	mul.wide.u32 	%rd27, %r1, 28;
	add.s64 	%rd10, %rd1, %rd27;
	mul.wide.u32 	%rd28, %r4, 4;
	add.s64 	%rd29, %rd28, %rd2;
	add.s64 	%rd67, %rd29, 16;
	mov.u32 	%r86, %r2;
$L__BB0_3:
	.pragma "nounroll";
	and.b32  	%r92, %r1, 2147483640;
	mul.wide.s32 	%rd30, %r86, 4;
	add.s64 	%rd31, %rd4, %rd30;
	add.s64 	%rd32, %rd5, %rd30;
	add.s64 	%rd33, %rd6, %rd30;
	add.s64 	%rd34, %rd7, %rd30;
	add.s64 	%rd35, %rd8, %rd30;
	add.s64 	%rd36, %rd9, %rd30;
	add.s64 	%rd37, %rd10, %rd30;
	add.s64 	%rd38, %rd1, %rd30;
	ld.global.u32 	%r36, [%rd67+-16];
	ld.global.u32 	%r37, [%rd38];
	mad.lo.s32 	%r38, %r37, %r36, %r89;
	st.global.u32 	[%rd3], %r38;
	ld.global.u32 	%r39, [%rd67+-12];
	ld.global.u32 	%r40, [%rd31];
	mad.lo.s32 	%r41, %r40, %r39, %r38;
	st.global.u32 	[%rd3], %r41;
	ld.global.u32 	%r42, [%rd67+-8];
	ld.global.u32 	%r43, [%rd32];
	mad.lo.s32 	%r44, %r43, %r42, %r41;
	st.global.u32 	[%rd3], %r44;
	ld.global.u32 	%r45, [%rd67+-4];
	ld.global.u32 	%r46, [%rd33];
	mad.lo.s32 	%r47, %r46, %r45, %r44;
	st.global.u32 	[%rd3], %r47;
	ld.global.u32 	%r48, [%rd67];
	ld.global.u32 	%r49, [%rd34];
	mad.lo.s32 	%r50, %r49, %r48, %r47;
	st.global.u32 	[%rd3], %r50;
	ld.global.u32 	%r51, [%rd67+4];
	ld.global.u32 	%r52, [%rd35];
	mad.lo.s32 	%r53, %r52, %r51, %r50;
	st.global.u32 	[%rd3], %r53;
	ld.global.u32 	%r54, [%rd67+8];
	ld.global.u32 	%r55, [%rd36];
	mad.lo.s32 	%r56, %r55, %r54, %r53;
	st.global.u32 	[%rd3], %r56;
	ld.global.u32 	%r57, [%rd67+12];
	ld.global.u32 	%r58, [%rd37];
	mad.lo.s32 	%r89, %r58, %r57, %r56;
	st.global.u32 	[%rd3], %r89;
	add.s32 	%r87, %r87, 8;
	shl.b32 	%r59, %r1, 3;
	add.s32 	%r86, %r86, %r59;
	add.s64 	%rd67, %rd67, 32;
	setp.ne.s32 	%p5, %r87, 0;
	@%p5 bra 	$L__BB0_3;
$L__BB0_4:
	setp.eq.s32 	%p6, %r6, 0;
	@%p6 bra 	$L__BB0_12;
	and.b32  	%r17, %r1, 3;
	setp.lt.u32 	%p7, %r6, 4;
	@%p7 bra 	$L__BB0_7;
	add.s32 	%r60, %r92, %r4;
	mul.wide.u32 	%rd39, %r60, 4;
	add.s64 	%rd40, %rd2, %rd39;
	ld.global.u32 	%r61, [%rd40];
	mad.lo.s32 	%r62, %r92, %r1, %r2;
	mul.wide.s32 	%rd41, %r62, 4;
	add.s64 	%rd42, %rd1, %rd41;
	ld.global.u32 	%r63, [%rd42];
	mad.lo.s32 	%r64, %r63, %r61, %r89;
	st.global.u32 	[%rd3], %r64;
	cvt.u64.u32 	%rd43, %r4;
	cvt.u64.u32 	%rd44, %r92;
	add.s64 	%rd45, %rd44, %rd43;
	shl.b64 	%rd46, %rd45, 2;
	add.s64 	%rd47, %rd2, %rd46;
	ld.global.u32 	%r65, [%rd47+4];
	mul.wide.u32 	%rd48, %r1, 4;
	add.s64 	%rd49, %rd42, %rd48;
	ld.global.u32 	%r66, [%rd49];
	mad.lo.s32 	%r67, %r66, %r65, %r64;
	st.global.u32 	[%rd3], %r67;
	ld.global.u32 	%r68, [%rd47+8];
	add.s64 	%rd50, %rd49, %rd48;
	ld.global.u32 	%r69, [%rd50];
	mad.lo.s32 	%r70, %r69, %r68, %r67;
	st.global.u32 	[%rd3], %r70;
	ld.global.u32 	%r71, [%rd47+12];
	add.s64 	%rd51, %rd50, %rd48;
	ld.global.u32 	%r72, [%rd51];
	mad.lo.s32 	%r89, %r72, %r71, %r70;
	st.global.u32 	[%rd3], %r89;
	add.s32 	%r92, %r92, 4;
$L__BB0_7:
	setp.eq.s32 	%p8, %r17, 0;
	@%p8 bra 	$L__BB0_12;
	setp.eq.s32 	%p9, %r17, 1;
	@%p9 bra 	$L__BB0_10;
	add.s32 	%r73, %r92, %r4;
	mul.wide.u32 	%rd52, %r73, 4;
	add.s64 	%rd53, %rd2, %rd52;
	ld.global.u32 	%r74, [%rd53];
	mad.lo.s32 	%r75, %r92, %r1, %r2;
	mul.wide.s32 	%rd54, %r75, 4;
	add.s64 	%rd55, %rd1, %rd54;
	ld.global.u32 	%r76, [%rd55];
	mad.lo.s32 	%r77, %r76, %r74, %r89;
	st.global.u32 	[%rd3], %r77;
	cvt.u64.u32 	%rd56, %r4;
	cvt.u64.u32 	%rd57, %r92;
	add.s64 	%rd58, %rd57, %rd56;
	shl.b64 	%rd59, %rd58, 2;
	add.s64 	%rd60, %rd2, %rd59;
	ld.global.u32 	%r78, [%rd60+4];
	mul.wide.u32 	%rd61, %r1, 4;
	add.s64 	%rd62, %rd55, %rd61;
	ld.global.u32 	%r79, [%rd62];
	mad.lo.s32 	%r89, %r79, %r78, %r77;
	st.global.u32 	[%rd3], %r89;
	add.s32 	%r92, %r92, 2;
$L__BB0_10:
	and.b32  	%r80, %r1, 1;
	setp.eq.b32 	%p10, %r80, 1;
	not.pred 	%p11, %p10;
	@%p11 bra 	$L__BB0_12;
	add.s32 	%r81, %r92, %r4;
	mul.wide.u32 	%rd63, %r81, 4;
	add.s64 	%rd64, %rd2, %rd63;
	ld.global.u32 	%r82, [%rd64];
	mad.lo.s32 	%r83, %r92, %r1, %r2;
	mul.wide.s32 	%rd65, %r83, 4;
	add.s64 	%rd66, %rd1, %rd65;
	ld.global.u32 	%r84, [%rd66];
	mad.lo.s32 	%r85, %r84, %r82, %r89;
	st.global.u32 	[%rd3], %r85;
$L__BB0_12:
	ret;

}


// ===== COMPILED SASS (sm_100) =====

	.target	sm_100

	.elftype	@"ET_EXEC"


//--------------------- .note.nv.tkinfo           --------------------------
	.section	.note.nv.tkinfo,"",@"SHT_NOTE"
	.sectionflags	@"SHF_NOTE_NV_TKINFO"
	.tkinfo
        /*0018*/ 	.word	0x00000002
        /*0030*/ 	.string	""
        /*0030*/ 	.string	"ptxas"
        /*0030*/ 	.string	"Cuda compilation tools, release 13.0, V13.0.88"
        /*0030*/ 	.string	"Build cuda_13.0.r13.0/compiler.36424714_0"
        /*0030*/ 	.string	"-arch sm_100 -m 64 "



//--------------------- .note.nv.cuinfo           --------------------------
	.section	.note.nv.cuinfo,"",@"SHT_NOTE"
	.sectionflags	@"SHF_NOTE_NV_CUINFO"
        /*0018*/ 	.short	0x0002
        /*001a*/ 	.short	0x0064
        /*001c*/ 	.short	0x0082
	.zero		2


//--------------------- .nv.info                  --------------------------
	.section	.nv.info,"",@"SHT_CUDA_INFO"
	.align	4


	//----- nvinfo : EIATTR_REGCOUNT
	.align		4
        /*0000*/ 	.byte	0x04, 0x2f
        /*0002*/ 	.short	(.L_1 - .L_0)
	.align		4
.L_0:
        /*0004*/ 	.word	index@(multiplyMatrix)
        /*0008*/ 	.word	0x00000018


	//----- nvinfo : EIATTR_FRAME_SIZE
	.align		4
.L_1:
        /*000c*/ 	.byte	0x04, 0x11
        /*000e*/ 	.short	(.L_3 - .L_2)
	.align		4
.L_2:
        /*0010*/ 	.word	index@(multiplyMatrix)
        /*0014*/ 	.word	0x00000000


	//----- nvinfo : EIATTR_MIN_STACK_SIZE
	.align		4
.L_3:
        /*0018*/ 	.byte	0x04, 0x12
        /*001a*/ 	.short	(.L_5 - .L_4)
	.align		4
.L_4:
        /*001c*/ 	.word	index@(multiplyMatrix)
        /*0020*/ 	.word	0x00000000
.L_5:


//--------------------- .nv.compat                --------------------------
	.section	.nv.compat,"",@"SHT_CUDA_COMPAT_INFO"
	.align	4
        /*0000*/ 	.byte	0x02, 0x09, 0x00, 0x00, 0x02, 0x02, 0x01, 0x00, 0x02, 0x05, 0x05, 0x00, 0x03, 0x07, 0x01, 0x01
        /*0010*/ 	.byte	0x02, 0x03, 0x00, 0x00, 0x02, 0x06, 0x01, 0x00, 0x04, 0x0b, 0x08, 0x00, 0x09, 0x00, 0x00, 0x00
        /*0020*/ 	.byte	0x00, 0x00, 0x00, 0x00


//--------------------- .nv.info.multiplyMatrix   --------------------------
	.section	.nv.info.multiplyMatrix,"",@"SHT_CUDA_INFO"
	.sectionflags	@""
	.align	4


	//----- nvinfo : EIATTR_CUDA_API_VERSION
	.align		4
        /*0000*/ 	.byte	0x04, 0x37
        /*0002*/ 	.short	(.L_7 - .L_6)
.L_6:
        /*0004*/ 	.word	0x00000082


	//----- nvinfo : EIATTR_KPARAM_INFO
	.align		4
.L_7:
        /*0008*/ 	.byte	0x04, 0x17
        /*000a*/ 	.short	(.L_9 - .L_8)
.L_8:
        /*000c*/ 	.word	0x00000000
        /*0010*/ 	.short	0x0003
        /*0012*/ 	.short	0x0018
        /*0014*/ 	.byte	0x00, 0xf5, 0x21, 0x00


	//----- nvinfo : EIATTR_KPARAM_INFO
	.align		4
.L_9:
        /*0018*/ 	.byte	0x04, 0x17
        /*001a*/ 	.short	(.L_11 - .L_10)
.L_10:
        /*001c*/ 	.word	0x00000000
        /*0020*/ 	.short	0x0002
        /*0022*/ 	.short	0x0010
        /*0024*/ 	.byte	0x00, 0xf5, 0x21, 0x00


	//----- nvinfo : EIATTR_KPARAM_INFO
	.align		4
.L_11:
        /*0028*/ 	.byte	0x04, 0x17
        /*002a*/ 	.short	(.L_13 - .L_12)
.L_12:
        /*002c*/ 	.word	0x00000000
        /*0030*/ 	.short	0x0001
        /*0032*/ 	.short	0x0008
        /*0034*/ 	.byte	0x00, 0xf5, 0x21, 0x00


	//----- nvinfo : EIATTR_KPARAM_INFO
	.align		4
.L_13:
        /*0038*/ 	.byte	0x04, 0x17
        /*003a*/ 	.short	(.L_15 - .L_14)
.L_14:
        /*003c*/ 	.word	0x00000000
        /*0040*/ 	.short	0x0000
        /*0042*/ 	.short	0x0000
        /*0044*/ 	.byte	0x00, 0xf5, 0x21, 0x00


	//----- nvinfo : EIATTR_SPARSE_MMA_MASK
	.align		4
.L_15:
        /*0048*/ 	.byte	0x03, 0x50
        /*004a*/ 	.short	0x0000


	//----- nvinfo : EIATTR_MAXREG_COUNT
	.align		4
        /*004c*/ 	.byte	0x03, 0x1b
        /*004e*/ 	.short	0x00ff


	//----- nvinfo : EIATTR_MERCURY_ISA_VERSION
	.align		4
        /*0050*/ 	.byte	0x03, 0x5f
        /*0052*/ 	.short	0x0101


	//----- nvinfo : EIATTR_VRC_CTA_INIT_COUNT
	.align		4
        /*0054*/ 	.byte	0x02, 0x4a
	.zero		1
	.zero		1


	//----- nvinfo : EIATTR_EXIT_INSTR_OFFSETS
	.align		4
        /*0058*/ 	.byte	0x04, 0x1c
        /*005a*/ 	.short	(.L_17 - .L_16)


	//   ....[0]....
.L_16:
        /*005c*/ 	.word	0x00000110


	//   ....[1]....
        /*0060*/ 	.word	0x00000670


	//   ....[2]....
        /*0064*/ 	.word	0x000008e0


	//   ....[3]....
        /*0068*/ 	.word	0x00000aa0


	//   ....[4]....
        /*006c*/ 	.word	0x00000b50


	//----- nvinfo : EIATTR_CBANK_PARAM_SIZE
	.align		4
.L_17:
        /*0070*/ 	.byte	0x03, 0x19
        /*0072*/ 	.short	0x0020


	//----- nvinfo : EIATTR_PARAM_CBANK
	.align		4
        /*0074*/ 	.byte	0x04, 0x0a
        /*0076*/ 	.short	(.L_19 - .L_18)
	.align		4
.L_18:
        /*0078*/ 	.word	index@(.nv.constant0.multiplyMatrix)
        /*007c*/ 	.short	0x0380
        /*007e*/ 	.short	0x0020


	//----- nvinfo : EIATTR_SW_WAR
	.align		4
.L_19:
        /*0080*/ 	.byte	0x04, 0x36
        /*0082*/ 	.short	(.L_21 - .L_20)
.L_20:
        /*0084*/ 	.word	0x00000008
.L_21:


//--------------------- .nv.callgraph             --------------------------
	.section	.nv.callgraph,"",@"SHT_CUDA_CALLGRAPH"
	.align	4
	.sectionentsize	8
	.align		4
        /*0000*/ 	.word	0x00000000
	.align		4
        /*0004*/ 	.word	0xffffffff
	.align		4
        /*0008*/ 	.word	0x00000000
	.align		4
        /*000c*/ 	.word	0xfffffffe
	.align		4
        /*0010*/ 	.word	0x00000000
	.align		4
        /*0014*/ 	.word	0xfffffffd
	.align		4
        /*0018*/ 	.word	0x00000000
	.align		4
        /*001c*/ 	.word	0xfffffffc


//--------------------- .text.multiplyMatrix      --------------------------
	.section	.text.multiplyMatrix,"ax",@progbits
	.align	128
        .global         multiplyMatrix
        .type           multiplyMatrix,@function
        .size           multiplyMatrix,(.L_x_5 - multiplyMatrix)
        .other          multiplyMatrix,@"STO_CUDA_ENTRY STV_DEFAULT"
multiplyMatrix:
.text.multiplyMatrix:
[----:B------:R-:W-:Y:S08]  /*0000*/  LDC R1, c[0x0][0x37c] ;  /* 0x0000df00ff017b82 */ /* 0x000ff00000000800 */
[----:B------:R-:W0:Y:S01]  /*0010*/  LDC.64 R2, c[0x0][0x398] ;  /* 0x0000e600ff027b82 */ /* 0x000e220000000a00 */
[----:B------:R-:W0:Y:S02]  /*0020*/  LDCU.64 UR16, c[0x0][0x358] ;  /* 0x00006b00ff1077ac */ /* 0x000e240008000a00 */
[----:B0-----:R-:W2:Y:S05]  /*0030*/  LDG.E R2, desc[UR16][R2.64] ;  /* 0x0000001002027981 */ /* 0x001eaa000c1e1900 */
[----:B------:R-:W0:Y:S01]  /*0040*/  S2UR UR4, SR_CTAID.X ;  /* 0x00000000000479c3 */ /* 0x000e220000002500 */
[----:B------:R-:W0:Y:S01]  /*0050*/  S2R R5, SR_TID.X ;  /* 0x0000000000057919 */ /* 0x000e220000002100 */
[----:B------:R-:W1:Y:S06]  /*0060*/  S2R R7, SR_TID.Y ;  /* 0x0000000000077919 */ /* 0x000e6c0000002200 */
[----:B------:R-:W0:Y:S08]  /*0070*/  LDC R0, c[0x0][0x360] ;  /* 0x0000d800ff007b82 */ /* 0x000e300000000800 */
[----:B------:R-:W1:Y:S08]  /*0080*/  S2UR UR6, SR_CTAID.Y ;  /* 0x00000000000679c3 */ /* 0x000e700000002600 */
[----:B------:R-:W1:Y:S01]  /*0090*/  LDC R4, c[0x0][0x364] ;  /* 0x0000d900ff047b82 */ /* 0x000e620000000800 */
[----:B0-----:R-:W-:-:S02]  /*00a0*/  IMAD R0, R0, UR4, R5 ;  /* 0x0000000400007c24 */ /* 0x001fc4000f8e0205 */
[----:B-1----:R-:W-:Y:S01]  /*00b0*/  IMAD R5, R4, UR6, R7 ;  /* 0x0000000604057c24 */ /* 0x002fe2000f8e0207 */
[----:B--2---:R-:W-:-:S04]  /*00c0*/  R2UR UR5, R2 ;  /* 0x00000000020572ca */ /* 0x004fc800000e0000 */
[----:B------:R-:W-:-:S09]  /*00d0*/  VIMNMX R2, PT, PT, R0, R5, !PT ;  /* 0x0000000500027248 */ /* 0x000fd20007fe0100 */
[----:B------:R-:W-:-:S06]  /*00e0*/  UISETP.GE.AND UP0, UPT, UR5, 0x1, UPT ;  /* 0x000000010500788c */ /* 0x000fcc000bf06270 */
[----:B------:R-:W-:-:S04]  /*00f0*/  PLOP3.LUT P0, PT, PT, PT, UP0, 0x80, 0x8 ;  /* 0x000000000008781c */ /* 0x000fc80003f0f008 */
[----:B------:R-:W-:-:S13]  /*0100*/  ISETP.GE.OR P0, PT, R2, UR5, !P0 ;  /* 0x0000000502007c0c */ /* 0x000fda000c706670 */
[----:B------:R-:W-:Y:S05]  /*0110*/  @P0 EXIT ;  /* 0x000000000000094d */ /* 0x000fea0003800000 */
[----:B------:R-:W0:Y:S01]  /*0120*/  LDC.64 R2, c[0x0][0x390] ;  /* 0x0000e400ff027b82 */ /* 0x000e220000000a00 */
[----:B------:R-:W-:-:S05]  /*0130*/  IMAD R5, R5, UR5, RZ ;  /* 0x0000000505057c24 */ /* 0x000fca000f8e02ff */
[----:B------:R-:W-:-:S05]  /*0140*/  IADD3 R7, PT, PT, R0, R5, RZ ;  /* 0x0000000500077210 */ /* 0x000fca0007ffe0ff */
[----:B0-----:R-:W-:-:S05]  /*0150*/  IMAD.WIDE R2, R7, 0x4, R2 ;  /* 0x0000000407027825 */ /* 0x001fca00078e0202 */
[----:B------:R0:W5:Y:S01]  /*0160*/  LDG.E R7, desc[UR16][R2.64] ;  /* 0x0000001002077981 */ /* 0x000162000c1e1900 */
[----:B------:R-:W-:Y:S01]  /*0170*/  UISETP.GE.U32.AND UP0, UPT, UR5, 0x8, UPT ;  /* 0x000000080500788c */ /* 0x000fe2000bf06070 */
[----:B------:R-:W-:-:S08]  /*0180*/  HFMA2 R4, -RZ, RZ, 0, 0 ;  /* 0x00000000ff047431 */ /* 0x000fd000000001ff */
[----:B0-----:R-:W-:Y:S05]  /*0190*/  BRA.U !UP0, `(.L_x_0) ;  /* 0x00000005082c7547 */ /* 0x001fea000b800000 */
[----:B------:R-:W0:Y:S01]  /*01a0*/  LDCU.128 UR20, c[0x0][0x380] ;  /* 0x00007000ff1477ac */ /* 0x000e220008000c00 */
[----:B------:R-:W-:Y:S01]  /*01b0*/  MOV R4, R0 ;  /* 0x0000000000047202 */ /* 0x000fe20000000f00 */
[----:B------:R-:W-:-:S04]  /*01c0*/  ULOP3.LUT UR4, UR5, 0x7ffffff8, URZ, 0xc0, !UPT ;  /* 0x7ffffff805047892 */ /* 0x000fc8000f8ec0ff */
[----:B------:R-:W-:Y:S01]  /*01d0*/  UIADD3 UR4, UPT, UPT, -UR4, URZ, URZ ;  /* 0x000000ff04047290 */ /* 0x000fe2000fffe1ff */
[----:B0-----:R-:W-:Y:S01]  /*01e0*/  MOV R8, UR20 ;  /* 0x0000001400087c02 */ /* 0x001fe20008000f00 */
[----:B------:R-:W-:Y:S01]  /*01f0*/  UIMAD.WIDE.U32 UR6, UR5, 0xc, UR22 ;  /* 0x0000000c050678a5 */ /* 0x000fe2000f8e0016 */
[----:B------:R-:W-:Y:S01]  /*0200*/  MOV R9, UR21 ;  /* 0x0000001500097c02 */ /* 0x000fe20008000f00 */
[----:B------:R-:W-:Y:S02]  /*0210*/  UIMAD.WIDE.U32 UR8, UR5, 0x10, UR22 ;  /* 0x00000010050878a5 */ /* 0x000fe4000f8e0016 */
[----:B------:R-:W-:Y:S01]  /*0220*/  UIMAD.WIDE.U32 UR10, UR5, 0x14, UR22 ;  /* 0x00000014050a78a5 */ /* 0x000fe2000f8e0016 */
[----:B------:R-:W-:Y:S01]  /*0230*/  IMAD.WIDE.U32 R8, R5, 0x4, R8 ;  /* 0x0000000405087825 */ /* 0x000fe200078e0008 */
[----:B------:R-:W-:Y:S02]  /*0240*/  UIMAD.WIDE.U32 UR12, UR5, 0x18, UR22 ;  /* 0x00000018050c78a5 */ /* 0x000fe4000f8e0016 */
[----:B------:R-:W-:Y:S01]  /*0250*/  UIMAD.WIDE.U32 UR14, UR5, 0x1c, UR22 ;  /* 0x0000001c050e78a5 */ /* 0x000fe2000f8e0016 */
[----:B------:R-:W-:-:S04]  /*0260*/  IADD3 R6, P0, PT, R8, 0x10, RZ ;  /* 0x0000001008067810 */ /* 0x000fc80007f1e0ff */
[----:B------:R-:W-:-:S09]  /*0270*/  IADD3.X R9, PT, PT, RZ, R9, RZ, P0, !PT ;  /* 0x00000009ff097210 */ /* 0x000fd200007fe4ff */
.L_x_1:
[----:B------:R-:W-:Y:S02]  /*0280*/  MOV R11, 0x4 ;  /* 0x00000004000b7802 */ /* 0x000fe40000000f00 */
[----:B------:R-:W-:-:S03]  /*0290*/  MOV R8, R6 ;  /* 0x0000000600087202 */ /* 0x000fc60000000f00 */
[----:B------:R-:W-:Y:S02]  /*02a0*/  IMAD.WIDE R10, R4, R11, UR22 ;  /* 0x00000016040a7e25 */ /* 0x000fe4000f8e020b */
[----:B------:R-:W2:Y:S04]  /*02b0*/  LDG.E R6, desc[UR16][R8.64+-0x10] ;  /* 0xfffff01008067981 */ /* 0x000ea8000c1e1900 */
[----:B------:R-:W2:Y:S01]  /*02c0*/  LDG.E R10, desc[UR16][R10.64] ;  /* 0x000000100a0a7981 */ /* 0x000ea2000c1e1900 */
[----:B------:R-:W-:-:S06]  /*02d0*/  UIMAD.WIDE.U32 UR18, UR5, 0x4, UR22 ;  /* 0x00000004051278a5 */ /* 0x000fcc000f8e0016 */
[----:B------:R-:W-:Y:S02]  /*02e0*/  MOV R12, UR18 ;  /* 0x00000012000c7c02 */ /* 0x000fe40008000f00 */
[----:B------:R-:W-:Y:S01]  /*02f0*/  MOV R13, UR19 ;  /* 0x00000013000d7c02 */ /* 0x000fe20008000f00 */
[----:B--2--5:R-:W-:Y:S02]  /*0300*/  IMAD R15, R6, R10, R7 ;  /* 0x0000000a060f7224 */ /* 0x024fe400078e0207 */
[----:B-1----:R-:W-:-:S03]  /*0310*/  IMAD.WIDE R6, R4, 0x4, R12 ;  /* 0x0000000404067825 */ /* 0x002fc600078e020c */
[----:B------:R0:W-:Y:S04]  /*0320*/  STG.E desc[UR16][R2.64], R15 ;  /* 0x0000000f02007986 */ /* 0x0001e8000c101910 */
[----:B------:R-:W2:Y:S04]  /*0330*/  LDG.E R6, desc[UR16][R6.64] ;  /* 0x0000001006067981 */ /* 0x000ea8000c1e1900 */
[----:B------:R-:W2:Y:S01]  /*0340*/  LDG.E R14, desc[UR16][R8.64+-0xc] ;  /* 0xfffff410080e7981 */ /* 0x000ea2000c1e1900 */
[----:B------:R-:W-:-:S06]  /*0350*/  UIMAD.WIDE.U32 UR18, UR5, 0x8, UR22 ;  /* 0x00000008051278a5 */ /* 0x000fcc000f8e0016 */
[----:B------:R-:W-:Y:S02]  /*0360*/  MOV R12, UR18 ;  /* 0x00000012000c7c02 */ /* 0x000fe40008000f00 */
[----:B------:R-:W-:-:S03]  /*0370*/  MOV R13, UR19 ;  /* 0x00000013000d7c02 */ /* 0x000fc60008000f00 */
[----:B------:R-:W-:-:S04]  /*0380*/  IMAD.WIDE R10, R4, 0x4, R12 ;  /* 0x00000004040a7825 */ /* 0x000fc800078e020c */
[----:B--2---:R-:W-:-:S05]  /*0390*/  IMAD R17, R14, R6, R15 ;  /* 0x000000060e117224 */ /* 0x004fca00078e020f */
[----:B------:R1:W-:Y:S04]  /*03a0*/  STG.E desc[UR16][R2.64], R17 ;  /* 0x0000001102007986 */ /* 0x0003e8000c101910 */
[----:B------:R-:W0:Y:S04]  /*03b0*/  LDG.E R10, desc[UR16][R10.64] ;  /* 0x000000100a0a7981 */ /* 0x000e28000c1e1900 */
[----:B------:R-:W0:Y:S01]  /*03c0*/  LDG.E R12, desc[UR16][R8.64+-0x8] ;  /* 0xfffff810080c7981 */ /* 0x000e22000c1e1900 */
[----:B------:R-:W-:-:S05]  /*03d0*/  HFMA2 R13, -RZ, RZ, 0, 2.384185791015625e-07 ;  /* 0x00000004ff0d7431 */ /* 0x000fca00000001ff */
[----:B------:R-:W-:-:S04]  /*03e0*/  IMAD.WIDE R6, R4, R13, UR6 ;  /* 0x0000000604067e25 */ /* 0x000fc8000f8e020d */
[----:B0-----:R-:W-:-:S05]  /*03f0*/  IMAD R15, R12, R10, R17 ;  /* 0x0000000a0c0f7224 */ /* 0x001fca00078e0211 */
[----:B------:R0:W-:Y:S04]  /*0400*/  STG.E desc[UR16][R2.64], R15 ;  /* 0x0000000f02007986 */ /* 0x0001e8000c101910 */
[----:B------:R-:W2:Y:S04]  /*0410*/  LDG.E R6, desc[UR16][R6.64] ;  /* 0x0000001006067981 */ /* 0x000ea8000c1e1900 */
[----:B------:R-:W2:Y:S02]  /*0420*/  LDG.E R12, desc[UR16][R8.64+-0x4] ;  /* 0xfffffc10080c7981 */ /* 0x000ea4000c1e1900 */
[----:B--2---:R-:W-:-:S02]  /*0430*/  IMAD R19, R12, R6, R15 ;  /* 0x000000060c137224 */ /* 0x004fc400078e020f */
[----:B------:R-:W-:-:S03]  /*0440*/  IMAD.WIDE R12, R4, R13, UR8 ;  /* 0x00000008040c7e25 */ /* 0x000fc6000f8e020d */
[----:B------:R2:W-:Y:S04]  /*0450*/  STG.E desc[UR16][R2.64], R19 ;  /* 0x0000001302007986 */ /* 0x0005e8000c101910 */
[----:B------:R-:W1:Y:S04]  /*0460*/  LDG.E R12, desc[UR16][R12.64] ;  /* 0x000000100c0c7981 */ /* 0x000e68000c1e1900 */
[----:B------:R-:W1:Y:S01]  /*0470*/  LDG.E R10, desc[UR16][R8.64] ;  /* 0x00000010080a7981 */ /* 0x000e62000c1e1900 */
[----:B------:R-:W-:Y:S01]  /*0480*/  MOV R11, 0x4 ;  /* 0x00000004000b7802 */ /* 0x000fe20000000f00 */
[----:B-1----:R-:W-:-:S04]  /*0490*/  IMAD R17, R10, R12, R19 ;  /* 0x0000000c0a117224 */ /* 0x002fc800078e0213 */
[----:B------:R-:W-:Y:S01]  /*04a0*/  IMAD.WIDE R10, R4, R11, UR10 ;  /* 0x0000000a040a7e25 */ /* 0x000fe2000f8e020b */
[----:B------:R1:W-:Y:S05]  /*04b0*/  STG.E desc[UR16][R2.64], R17 ;  /* 0x0000001102007986 */ /* 0x0003ea000c101910 */
[----:B------:R-:W3:Y:S04]  /*04c0*/  LDG.E R10, desc[UR16][R10.64] ;  /* 0x000000100a0a7981 */ /* 0x000ee8000c1e1900 */
[----:B------:R-:W3:Y:S01]  /*04d0*/  LDG.E R6, desc[UR16][R8.64+0x4] ;  /* 0x0000041008067981 */ /* 0x000ee2000c1e1900 */
[----:B0-----:R-:W-:-:S04]  /*04e0*/  IMAD.MOV.U32 R15, RZ, RZ, 0x4 ;  /* 0x00000004ff0f7424 */ /* 0x001fc800078e00ff */
[----:B------:R-:W-:-:S04]  /*04f0*/  IMAD.WIDE R14, R4, R15, UR12 ;  /* 0x0000000c040e7e25 */ /* 0x000fc8000f8e020f */
[----:B---3--:R-:W-:-:S05]  /*0500*/  IMAD R21, R6, R10, R17 ;  /* 0x0000000a06157224 */ /* 0x008fca00078e0211 */
[----:B------:R1:W-:Y:S04]  /*0510*/  STG.E desc[UR16][R2.64], R21 ;  /* 0x0000001502007986 */ /* 0x0003e8000c101910 */
[----:B------:R-:W2:Y:S04]  /*0520*/  LDG.E R14, desc[UR16][R14.64] ;  /* 0x000000100e0e7981 */ /* 0x000ea8000c1e1900 */
[----:B------:R-:W2:Y:S01]  /*0530*/  LDG.E R6, desc[UR16][R8.64+0x8] ;  /* 0x0000081008067981 */ /* 0x000ea2000c1e1900 */
[----:B------:R-:W-:-:S05]  /*0540*/  HFMA2 R13, -RZ, RZ, 0, 2.384185791015625e-07 ;  /* 0x00000004ff0d7431 */ /* 0x000fca00000001ff */
[----:B------:R-:W-:-:S04]  /*0550*/  IMAD.WIDE R12, R4, R13, UR14 ;  /* 0x0000000e040c7e25 */ /* 0x000fc8000f8e020d */
[----:B--2---:R-:W-:-:S05]  /*0560*/  IMAD R19, R6, R14, R21 ;  /* 0x0000000e06137224 */ /* 0x004fca00078e0215 */
[----:B------:R1:W-:Y:S04]  /*0570*/  STG.E desc[UR16][R2.64], R19 ;  /* 0x0000001302007986 */ /* 0x0003e8000c101910 */
[----:B------:R-:W2:Y:S04]  /*0580*/  LDG.E R12, desc[UR16][R12.64] ;  /* 0x000000100c0c7981 */ /* 0x000ea8000c1e1900 */
[----:B------:R-:W2:Y:S01]  /*0590*/  LDG.E R6, desc[UR16][R8.64+0xc] ;  /* 0x00000c1008067981 */ /* 0x000ea2000c1e1900 */
[----:B------:R-:W-:Y:S01]  /*05a0*/  UIADD3 UR4, UPT, UPT, UR4, 0x8, URZ ;  /* 0x0000000804047890 */ /* 0x000fe2000fffe0ff */
[----:B------:R-:W-:-:S03]  /*05b0*/  MOV R11, UR5 ;  /* 0x00000005000b7c02 */ /* 0x000fc60008000f00 */
[----:B------:R-:W-:Y:S01]  /*05c0*/  UISETP.NE.AND UP0, UPT, UR4, URZ, UPT ;  /* 0x000000ff0400728c */ /* 0x000fe2000bf05270 */
[----:B------:R-:W-:Y:S01]  /*05d0*/  LEA R4, R11, R4, 0x3 ;  /* 0x000000040b047211 */ /* 0x000fe200078e18ff */
[----:B--2---:R-:W-:Y:S01]  /*05e0*/  IMAD R7, R6, R12, R19 ;  /* 0x0000000c06077224 */ /* 0x004fe200078e0213 */
[----:B------:R-:W-:-:S04]  /*05f0*/  IADD3 R6, P0, PT, R8, 0x20, RZ ;  /* 0x0000002008067810 */ /* 0x000fc80007f1e0ff */
[----:B------:R1:W-:Y:S01]  /*0600*/  STG.E desc[UR16][R2.64], R7 ;  /* 0x0000000702007986 */ /* 0x0003e2000c101910 */
[----:B------:R-:W-:Y:S01]  /*0610*/  IADD3.X R9, PT, PT, RZ, R9, RZ, P0, !PT ;  /* 0x00000009ff097210 */ /* 0x000fe200007fe4ff */
[----:B------:R-:W-:Y:S07]  /*0620*/  BRA.U UP0, `(.L_x_1) ;  /* 0xfffffffd00147547 */ /* 0x000fee000b83ffff */
[----:B------:R-:W-:-:S06]  /*0630*/  ULOP3.LUT UR4, UR5, 0x7ffffff8, URZ, 0xc0, !UPT ;  /* 0x7ffffff805047892 */ /* 0x000fcc000f8ec0ff */
[----:B------:R-:W-:-:S07]  /*0640*/  MOV R4, UR4 ;  /* 0x0000000400047c02 */ /* 0x000fce0008000f00 */
.L_x_0:
[----:B------:R-:W-:-:S06]  /*0650*/  ULOP3.LUT UR4, UR5, 0x7, URZ, 0xc0, !UPT ;  /* 0x0000000705047892 */ /* 0x000fcc000f8ec0ff */
[----:B------:R-:W-:-:S13]  /*0660*/  ISETP.NE.AND P0, PT, RZ, UR4, PT ;  /* 0x00000004ff007c0c */ /* 0x000fda000bf05270 */
[----:B------:R-:W-:Y:S05]  /*0670*/  @!P0 EXIT ;  /* 0x000000000000894d */ /* 0x000fea0003800000 */
[----:B------:R-:W-:Y:S02]  /*0680*/  UISETP.GE.U32.AND UP0, UPT, UR4, 0x4, UPT ;  /* 0x000000040400788c */ /* 0x000fe4000bf06070 */
[----:B------:R-:W-:-:S07]  /*0690*/  ULOP3.LUT UR4, UR5, 0x3, URZ, 0xc0, !UPT ;  /* 0x0000000305047892 */ /* 0x000fce000f8ec0ff */
[----:B------:R-:W-:Y:S05]  /*06a0*/  BRA.U !UP0, `(.L_x_2) ;  /* 0x0000000108887547 */ /* 0x000fea000b800000 */
[----:B------:R-:W0:Y:S01]  /*06b0*/  LDC.64 R10, c[0x0][0x380] ;  /* 0x0000e000ff0a7b82 */ /* 0x000e220000000a00 */
[----:B------:R-:W-:Y:S01]  /*06c0*/  IADD3 R9, PT, PT, R5, R4, RZ ;  /* 0x0000000405097210 */ /* 0x000fe20007ffe0ff */
[----:B------:R-:W-:Y:S01]  /*06d0*/  IMAD R15, R4, UR5, R0 ;  /* 0x00000005040f7c24 */ /* 0x000fe2000f8e0200 */
[----:B------:R-:W2:Y:S05]  /*06e0*/  LDCU.64 UR6, c[0x0][0x380] ;  /* 0x00007000ff0677ac */ /* 0x000eaa0008000a00 */
[----:B------:R-:W3:Y:S01]  /*06f0*/  LDC.64 R12, c[0x0][0x388] ;  /* 0x0000e200ff0c7b82 */ /* 0x000ee20000000a00 */
[----:B0-----:R-:W-:-:S06]  /*0700*/  IMAD.WIDE.U32 R10, R9, 0x4, R10 ;  /* 0x00000004090a7825 */ /* 0x001fcc00078e000a */
[----:B------:R-:W4:Y:S01]  /*0710*/  LDG.E R10, desc[UR16][R10.64] ;  /* 0x000000100a0a7981 */ /* 0x000f22000c1e1900 */
[----:B---3--:R-:W-:-:S05]  /*0720*/  IMAD.WIDE R12, R15, 0x4, R12 ;  /* 0x000000040f0c7825 */ /* 0x008fca00078e020c */
[----:B------:R-:W4:Y:S01]  /*0730*/  LDG.E R6, desc[UR16][R12.64] ;  /* 0x000000100c067981 */ /* 0x000f22000c1e1900 */
[----:B------:R-:W-:Y:S01]  /*0740*/  IADD3 R9, P0, PT, R5, R4, RZ ;  /* 0x0000000405097210 */ /* 0x000fe20007f1e0ff */
[----:B-1----:R-:W-:-:S03]  /*0750*/  IMAD.U32 R17, RZ, RZ, UR5 ;  /* 0x00000005ff117e24 */ /* 0x002fc6000f8e00ff */
[----:B------:R-:W-:Y:S02]  /*0760*/  IADD3.X R14, PT, PT, RZ, RZ, RZ, P0, !PT ;  /* 0x000000ffff0e7210 */ /* 0x000fe400007fe4ff */
[----:B--2---:R-:W-:-:S04]  /*0770*/  LEA R8, P0, R9, UR6, 0x2 ;  /* 0x0000000609087c11 */ /* 0x004fc8000f8010ff */
[----:B------:R-:W-:Y:S01]  /*0780*/  LEA.HI.X R9, R9, UR7, R14, 0x2, P0 ;  /* 0x0000000709097c11 */ /* 0x000fe200080f140e */
[----:B----45:R-:W-:Y:S02]  /*0790*/  IMAD R15, R10, R6, R7 ;  /* 0x000000060a0f7224 */ /* 0x030fe400078e0207 */
[----:B------:R-:W-:-:S03]  /*07a0*/  IMAD.WIDE.U32 R6, R17, 0x4, R12 ;  /* 0x0000000411067825 */ /* 0x000fc600078e000c */
[----:B------:R0:W-:Y:S04]  /*07b0*/  STG.E desc[UR16][R2.64], R15 ;  /* 0x0000000f02007986 */ /* 0x0001e8000c101910 */
[----:B------:R-:W2:Y:S04]  /*07c0*/  LDG.E R11, desc[UR16][R6.64] ;  /* 0x00000010060b7981 */ /* 0x000ea8000c1e1900 */
[----:B------:R-:W2:Y:S01]  /*07d0*/  LDG.E R10, desc[UR16][R8.64+0x4] ;  /* 0x00000410080a7981 */ /* 0x000ea2000c1e1900 */
[----:B------:R-:W-:Y:S01]  /*07e0*/  MOV R13, UR5 ;  /* 0x00000005000d7c02 */ /* 0x000fe20008000f00 */
[----:B--2---:R-:W-:-:S04]  /*07f0*/  IMAD R17, R10, R11, R15 ;  /* 0x0000000b0a117224 */ /* 0x004fc800078e020f */
[----:B------:R-:W-:Y:S01]  /*0800*/  IMAD.WIDE.U32 R10, R13, 0x4, R6 ;  /* 0x000000040d0a7825 */ /* 0x000fe200078e0006 */
        /* <DEDUP_REMOVED lines=9> */
[----:B------:R-:W-:Y:S01]  /*08a0*/  IADD3 R4, PT, PT, R4, 0x4, RZ ;  /* 0x0000000404047810 */ /* 0x000fe20007ffe0ff */
[----:B--2---:R-:W-:-:S05]  /*08b0*/  IMAD R7, R6, R12, R19 ;  /* 0x0000000c06077224 */ /* 0x004fca00078e0213 */
[----:B------:R0:W-:Y:S02]  /*08c0*/  STG.E desc[UR16][R2.64], R7 ;  /* 0x0000000702007986 */ /* 0x0001e4000c101910 */
.L_x_2:
[----:B------:R-:W-:-:S13]  /*08d0*/  ISETP.NE.AND P0, PT, RZ, UR4, PT ;  /* 0x00000004ff007c0c */ /* 0x000fda000bf05270 */
[----:B------:R-:W-:Y:S05]  /*08e0*/  @!P0 EXIT ;  /* 0x000000000000894d */ /* 0x000fea0003800000 */
[----:B------:R-:W-:-:S09]  /*08f0*/  UISETP.NE.AND UP0, UPT, UR4, 0x1, UPT ;  /* 0x000000010400788c */ /* 0x000fd2000bf05270 */
[----:B------:R-:W-:Y:S05]  /*0900*/  BRA.U !UP0, `(.L_x_3) ;  /* 0x0000000108587547 */ /* 0x000fea000b800000 */
[----:B------:R-:W2:Y:S01]  /*0910*/  LDC.64 R8, c[0x0][0x380] ;  /* 0x0000e000ff087b82 */ /* 0x000ea20000000a00 */
[----:B------:R-:W-:Y:S01]  /*0920*/  IADD3 R11, PT, PT, R5, R4, RZ ;  /* 0x00000004050b7210 */ /* 0x000fe20007ffe0ff */
[----:B0-----:R-:W-:Y:S01]  /*0930*/  IMAD R15, R4, UR5, R0 ;  /* 0x00000005040f7c24 */ /* 0x001fe2000f8e0200 */
[----:B------:R-:W0:Y:S05]  /*0940*/  LDCU.64 UR6, c[0x0][0x380] ;  /* 0x00007000ff0677ac */ /* 0x000e2a0008000a00 */
[----:B------:R-:W3:Y:S01]  /*0950*/  LDC.64 R12, c[0x0][0x388] ;  /* 0x0000e200ff0c7b82 */ /* 0x000ee20000000a00 */
[----:B--2---:R-:W-:-:S06]  /*0960*/  IMAD.WIDE.U32 R10, R11, 0x4, R8 ;  /* 0x000000040b0a7825 */ /* 0x004fcc00078e0008 */
[----:B------:R-:W1:Y:S01]  /*0970*/  LDG.E R10, desc[UR16][R10.64] ;  /* 0x000000100a0a7981 */ /* 0x000e62000c1e1900 */
[----:B---3--:R-:W-:-:S05]  /*0980*/  IMAD.WIDE R12, R15, 0x4, R12 ;  /* 0x000000040f0c7825 */ /* 0x008fca00078e020c */
[----:B------:R-:W1:Y:S01]  /*0990*/  LDG.E R6, desc[UR16][R12.64] ;  /* 0x000000100c067981 */ /* 0x000e62000c1e1900 */
[----:B------:R-:W-:Y:S02]  /*09a0*/  IADD3 R9, P0, PT, R5, R4, RZ ;  /* 0x0000000405097210 */ /* 0x000fe40007f1e0ff */
[----:B------:R-:W-:Y:S02]  /*09b0*/  MOV R15, UR5 ;  /* 0x00000005000f7c02 */ /* 0x000fe40008000f00 */
[----:B------:R-:W-:Y:S02]  /*09c0*/  IADD3.X R14, PT, PT, RZ, RZ, RZ, P0, !PT ;  /* 0x000000ffff0e7210 */ /* 0x000fe400007fe4ff */
[----:B0-----:R-:W-:-:S04]  /*09d0*/  LEA R8, P0, R9, UR6, 0x2 ;  /* 0x0000000609087c11 */ /* 0x001fc8000f8010ff */
[----:B------:R-:W-:Y:S01]  /*09e0*/  LEA.HI.X R9, R9, UR7, R14, 0x2, P0 ;  /* 0x0000000709097c11 */ /* 0x000fe200080f140e */
[----:B------:R-:W-:-:S04]  /*09f0*/  IMAD.WIDE.U32 R14, R15, 0x4, R12 ;  /* 0x000000040f0e7825 */ /* 0x000fc800078e000c */
[----:B-1---5:R-:W-:-:S05]  /*0a00*/  IMAD R17, R10, R6, R7 ;  /* 0x000000060a117224 */ /* 0x022fca00078e0207 */
[----:B------:R2:W-:Y:S04]  /*0a10*/  STG.E desc[UR16][R2.64], R17 ;  /* 0x0000001102007986 */ /* 0x0005e8000c101910 */
[----:B------:R-:W3:Y:S04]  /*0a20*/  LDG.E R14, desc[UR16][R14.64] ;  /* 0x000000100e0e7981 */ /* 0x000ee8000c1e1900 */
[----:B------:R-:W3:Y:S01]  /*0a30*/  LDG.E R8, desc[UR16][R8.64+0x4] ;  /* 0x0000041008087981 */ /* 0x000ee2000c1e1900 */
[----:B------:R-:W-:Y:S01]  /*0a40*/  IADD3 R4, PT, PT, R4, 0x2, RZ ;  /* 0x0000000204047810 */ /* 0x000fe20007ffe0ff */
[----:B---3--:R-:W-:-:S05]  /*0a50*/  IMAD R7, R8, R14, R17 ;  /* 0x0000000e08077224 */ /* 0x008fca00078e0211 */
[----:B------:R2:W-:Y:S02]  /*0a60*/  STG.E desc[UR16][R2.64], R7 ;  /* 0x0000000702007986 */ /* 0x0005e4000c101910 */
.L_x_3:
[----:B------:R-:W-:-:S04]  /*0a70*/  ULOP3.LUT UR4, UR5, 0x1, URZ, 0xc0, !UPT ;  /* 0x0000000105047892 */ /* 0x000fc8000f8ec0ff */
[----:B------:R-:W-:-:S06]  /*0a80*/  UISETP.NE.U32.AND UP0, UPT, UR4, 0x1, UPT ;  /* 0x000000010400788c */ /* 0x000fcc000bf05070 */
[----:B------:R-:W-:-:S13]  /*0a90*/  PLOP3.LUT P0, PT, PT, PT, UP0, 0x80, 0x8 ;  /* 0x000000000008781c */ /* 0x000fda0003f0f008 */
[----:B------:R-:W-:Y:S05]  /*0aa0*/  @P0 EXIT ;  /* 0x000000000000094d */ /* 0x000fea0003800000 */
[----:B------:R-:W3:Y:S01]  /*0ab0*/  LDC.64 R8, c[0x0][0x380] ;  /* 0x0000e000ff087b82 */ /* 0x000ee20000000a00 */
[----:B------:R-:W-:Y:S01]  /*0ac0*/  IADD3 R5, PT, PT, R5, R4, RZ ;  /* 0x0000000405057210 */ /* 0x000fe20007ffe0ff */
[----:B------:R-:W-:-:S06]  /*0ad0*/  IMAD R13, R4, UR5, R0 ;  /* 0x00000005040d7c24 */ /* 0x000fcc000f8e0200 */
[----:B------:R-:W4:Y:S01]  /*0ae0*/  LDC.64 R10, c[0x0][0x388] ;  /* 0x0000e200ff0a7b82 */ /* 0x000f220000000a00 */
[----:B---3--:R-:W-:-:S06]  /*0af0*/  IMAD.WIDE.U32 R4, R5, 0x4, R8 ;  /* 0x0000000405047825 */ /* 0x008fcc00078e0008 */
[----:B------:R-:W0:Y:S01]  /*0b00*/  LDG.E R4, desc[UR16][R4.64] ;  /* 0x0000001004047981 */ /* 0x000e22000c1e1900 */
[----:B----4-:R-:W-:-:S06]  /*0b10*/  IMAD.WIDE R8, R13, 0x4, R10 ;  /* 0x000000040d087825 */ /* 0x010fcc00078e020a */
[----:B------:R-:W0:Y:S02]  /*0b20*/  LDG.E R8, desc[UR16][R8.64] ;  /* 0x0000001008087981 */ /* 0x000e24000c1e1900 */
[----:B012--5:R-:W-:-:S05]  /*0b30*/  IMAD R7, R4, R8, R7 ;  /* 0x0000000804077224 */ /* 0x027fca00078e0207 */
[----:B------:R-:W-:Y:S01]  /*0b40*/  STG.E desc[UR16][R2.64], R7 ;  /* 0x0000000702007986 */ /* 0x000fe2000c101910 */
[----:B------:R-:W-:Y:S05]  /*0b50*/  EXIT ;  /* 0x000000000000794d */ /* 0x000fea0003800000 */
.L_x_4:
[----:B------:R-:W-:-:S00]  /*0b60*/  BRA `(.L_x_4) ;  /* 0xfffffffc00fc7947 */ /* 0x000fc0000383ffff */
[----:B------:R-:W-:-:S00]  /*0b70*/  NOP ;  /* 0x0000000000007918 */ /* 0x000fc00000000000 */
        /* <DEDUP_REMOVED lines=8> */
.L_x_5:


//--------------------- .nv.shared.reserved.0     --------------------------
	.section	.nv.shared.reserved.0,"aw",@nobits
	.weak		__nv_reservedSMEM_offset_0_alias
	.size		__nv_reservedSMEM_offset_0_alias, 0, 64
	.other		__nv_reservedSMEM_offset_0_alias,@"STO_CUDA_RESERVED_SHARED STV_DEFAULT"
__nv_reservedSMEM_offset_0_alias:
	.zero		0
	.zero		64


//--------------------- .nv.constant0.multiplyMatrix --------------------------
	.section	.nv.constant0.multiplyMatrix,"a",@progbits
	.sectionflags	@""
	.align	4
.nv.constant0.multiplyMatrix:
	.zero		928


//--------------------- SYMBOLS --------------------------

	.type		.nv.reservedSmem.offset0,@object
	.size		.nv.reservedSmem.offset0,0x4
